//
// Generated by NVIDIA NVVM Compiler
//
// Compiler Build ID: CL-36424714
// Cuda compilation tools, release 13.0, V13.0.88
// Based on NVVM 20.0.0
//

.version 9.0
.target sm_100
.address_size 64


.func  (.param .b64 func_retval0) _Z5tspDPiiPKiPxi(
	.param .b32 _Z5tspDPiiPKiPxi_param_0,
	.param .b32 _Z5tspDPiiPKiPxi_param_1,
	.param .b64 _Z5tspDPiiPKiPxi_param_2,
	.param .b64 _Z5tspDPiiPKiPxi_param_3,
	.param .b32 _Z5tspDPiiPKiPxi_param_4
)
{
	.reg .pred 	%p<27>;
	.reg .b32 	%r<102>;
	.reg .b64 	%rd<161>;

	ld.param.u32 	%r27, [_Z5tspDPiiPKiPxi_param_0];
	ld.param.u32 	%r28, [_Z5tspDPiiPKiPxi_param_1];
	ld.param.u64 	%rd45, [_Z5tspDPiiPKiPxi_param_2];
	ld.param.u64 	%rd46, [_Z5tspDPiiPKiPxi_param_3];
	ld.param.u32 	%r29, [_Z5tspDPiiPKiPxi_param_4];
	cvta.to.global.u64 	%rd1, %rd45;
	mov.b32 	%r30, -1;
	shl.b32 	%r31, %r30, %r29;
	xor.b32  	%r32, %r31, %r27;
	setp.ne.s32 	%p1, %r32, -1;
	@%p1 bra 	$L__BB0_2;
	mul.lo.s32 	%r97, %r29, %r28;
	mul.wide.s32 	%rd136, %r97, 4;
	add.s64 	%rd137, %rd1, %rd136;
	ld.global.s32 	%rd139, [%rd137];
	bra.uni 	$L__BB0_45;
$L__BB0_2:
	cvta.to.global.u64 	%rd47, %rd46;
	mad.lo.s32 	%r33, %r29, %r27, %r28;
	mul.wide.s32 	%rd48, %r33, 8;
	add.s64 	%rd3, %rd47, %rd48;
	ld.global.u64 	%rd139, [%rd3];
	setp.ne.s64 	%p2, %rd139, -1;
	@%p2 bra 	$L__BB0_45;
	setp.lt.s32 	%p3, %r29, 1;
	mov.b64 	%rd139, 9223372036854775807;
	@%p3 bra 	$L__BB0_44;
	mul.lo.s32 	%r1, %r29, %r28;
	and.b32  	%r2, %r29, 7;
	setp.lt.u32 	%p4, %r29, 8;
	mov.b64 	%rd139, 9223372036854775807;
	mov.b32 	%r100, 0;
	@%p4 bra 	$L__BB0_23;
	and.b32  	%r100, %r29, 2147483640;
	mov.b64 	%rd139, 9223372036854775807;
	mov.b32 	%r98, 0;
	cvt.s64.s32 	%rd59, %r1;
$L__BB0_6:
	.pragma "nounroll";
	mov.b32 	%r36, 1;
	shl.b32 	%r5, %r36, %r98;
	and.b32  	%r37, %r5, %r27;
	setp.ne.s32 	%p5, %r37, 0;
	@%p5 bra 	$L__BB0_8;
	add.s32 	%r38, %r98, %r1;
	mul.wide.s32 	%rd53, %r38, 4;
	add.s64 	%rd54, %rd1, %rd53;
	ld.global.s32 	%rd55, [%rd54];
	or.b32  	%r39, %r5, %r27;
	{ // callseq 0, 0
	.param .b32 param0;
	st.param.b32 	[param0], %r39;
	.param .b32 param1;
	st.param.b32 	[param1], %r98;
	.param .b64 param2;
	st.param.b64 	[param2], %rd45;
	.param .b64 param3;
	st.param.b64 	[param3], %rd46;
	.param .b32 param4;
	st.param.b32 	[param4], %r29;
	.param .b64 retval0;
	call.uni (retval0), 
	_Z5tspDPiiPKiPxi, 
	(
	param0, 
	param1, 
	param2, 
	param3, 
	param4
	);
	ld.param.b64 	%rd56, [retval0];
	} // callseq 0
	add.s64 	%rd58, %rd56, %rd55;
	min.s64 	%rd139, %rd139, %rd58;
$L__BB0_8:
	mov.b32 	%r40, 2;
	shl.b32 	%r6, %r40, %r98;
	and.b32  	%r41, %r6, %r27;
	setp.ne.s32 	%p6, %r41, 0;
	cvt.u64.u32 	%rd60, %r98;
	add.s64 	%rd61, %rd60, %rd59;
	shl.b64 	%rd62, %rd61, 2;
	add.s64 	%rd8, %rd1, %rd62;
	@%p6 bra 	$L__BB0_10;
	add.s32 	%r42, %r98, 1;
	ld.global.s32 	%rd63, [%rd8+4];
	or.b32  	%r43, %r6, %r27;
	{ // callseq 1, 0
	.param .b32 param0;
	st.param.b32 	[param0], %r43;
	.param .b32 param1;
	st.param.b32 	[param1], %r42;
	.param .b64 param2;
	st.param.b64 	[param2], %rd45;
	.param .b64 param3;
	st.param.b64 	[param3], %rd46;
	.param .b32 param4;
	st.param.b32 	[param4], %r29;
	.param .b64 retval0;
	call.uni (retval0), 
	_Z5tspDPiiPKiPxi, 
	(
	param0, 
	param1, 
	param2, 
	param3, 
	param4
	);
	ld.param.b64 	%rd64, [retval0];
	} // callseq 1
	add.s64 	%rd66, %rd64, %rd63;
	min.s64 	%rd139, %rd139, %rd66;
$L__BB0_10:
	mov.b32 	%r44, 4;
	shl.b32 	%r7, %r44, %r98;
	and.b32  	%r45, %r7, %r27;
	setp.ne.s32 	%p7, %r45, 0;
	@%p7 bra 	$L__BB0_12;
	add.s32 	%r46, %r98, 2;
	ld.global.s32 	%rd67, [%rd8+8];
	or.b32  	%r47, %r7, %r27;
	{ // callseq 2, 0
	.param .b32 param0;
	st.param.b32 	[param0], %r47;
	.param .b32 param1;
	st.param.b32 	[param1], %r46;
	.param .b64 param2;
	st.param.b64 	[param2], %rd45;
	.param .b64 param3;
	st.param.b64 	[param3], %rd46;
	.param .b32 param4;
	st.param.b32 	[param4], %r29;
	.param .b64 retval0;
	call.uni (retval0), 
	_Z5tspDPiiPKiPxi, 
	(
	param0, 
	param1, 
	param2, 
	param3, 
	param4
	);
	ld.param.b64 	%rd68, [retval0];
	} // callseq 2
	add.s64 	%rd70, %rd68, %rd67;
	min.s64 	%rd139, %rd139, %rd70;
$L__BB0_12:
	mov.b32 	%r48, 8;
	shl.b32 	%r8, %r48, %r98;
	and.b32  	%r49, %r8, %r27;
	setp.ne.s32 	%p8, %r49, 0;
	@%p8 bra 	$L__BB0_14;
	add.s32 	%r50, %r98, 3;
	ld.global.s32 	%rd71, [%rd8+12];
	or.b32  	%r51, %r8, %r27;
	{ // callseq 3, 0
	.param .b32 param0;
	st.param.b32 	[param0], %r51;
	.param .b32 param1;
	st.param.b32 	[param1], %r50;
	.param .b64 param2;
	st.param.b64 	[param2], %rd45;
	.param .b64 param3;
	st.param.b64 	[param3], %rd46;
	.param .b32 param4;
	st.param.b32 	[param4], %r29;
	.param .b64 retval0;
	call.uni (retval0), 
	_Z5tspDPiiPKiPxi, 
	(
	param0, 
	param1, 
	param2, 
	param3, 
	param4
	);
	ld.param.b64 	%rd72, [retval0];
	} // callseq 3
	add.s64 	%rd74, %rd72, %rd71;
	min.s64 	%rd139, %rd139, %rd74;
$L__BB0_14:
	mov.b32 	%r52, 16;
	shl.b32 	%r9, %r52, %r98;
	and.b32  	%r53, %r9, %r27;
	setp.ne.s32 	%p9, %r53, 0;
	@%p9 bra 	$L__BB0_16;
	add.s32 	%r54, %r98, 4;
	ld.global.s32 	%rd75, [%rd8+16];
	or.b32  	%r55, %r9, %r27;
	{ // callseq 4, 0
	.param .b32 param0;
	st.param.b32 	[param0], %r55;
	.param .b32 param1;
	st.param.b32 	[param1], %r54;
	.param .b64 param2;
	st.param.b64 	[param2], %rd45;
	.param .b64 param3;
	st.param.b64 	[param3], %rd46;
	.param .b32 param4;
	st.param.b32 	[param4], %r29;
	.param .b64 retval0;
	call.uni (retval0), 
	_Z5tspDPiiPKiPxi, 
	(
	param0, 
	param1, 
	param2, 
	param3, 
	param4
	);
	ld.param.b64 	%rd76, [retval0];
	} // callseq 4
	add.s64 	%rd78, %rd76, %rd75;
	min.s64 	%rd139, %rd139, %rd78;
$L__BB0_16:
	mov.b32 	%r56, 32;
	shl.b32 	%r10, %r56, %r98;
	and.b32  	%r57, %r10, %r27;
	setp.ne.s32 	%p10, %r57, 0;
	@%p10 bra 	$L__BB0_18;
	add.s32 	%r58, %r98, 5;
	ld.global.s32 	%rd79, [%rd8+20];
	or.b32  	%r59, %r10, %r27;
	{ // callseq 5, 0
	.param .b32 param0;
	st.param.b32 	[param0], %r59;
	.param .b32 param1;
	st.param.b32 	[param1], %r58;
	.param .b64 param2;
	st.param.b64 	[param2], %rd45;
	.param .b64 param3;
	st.param.b64 	[param3], %rd46;
	.param .b32 param4;
	st.param.b32 	[param4], %r29;
	.param .b64 retval0;
	call.uni (retval0), 
	_Z5tspDPiiPKiPxi, 
	(
	param0, 
	param1, 
	param2, 
	param3, 
	param4
	);
	ld.param.b64 	%rd80, [retval0];
	} // callseq 5
	add.s64 	%rd82, %rd80, %rd79;
	min.s64 	%rd139, %rd139, %rd82;
$L__BB0_18:
	mov.b32 	%r60, 64;
	shl.b32 	%r11, %r60, %r98;
	and.b32  	%r61, %r11, %r27;
	setp.ne.s32 	%p11, %r61, 0;
	@%p11 bra 	$L__BB0_20;
	add.s32 	%r62, %r98, 6;
	ld.global.s32 	%rd83, [%rd8+24];
	or.b32  	%r63, %r11, %r27;
	{ // callseq 6, 0
	.param .b32 param0;
	st.param.b32 	[param0], %r63;
	.param .b32 param1;
	st.param.b32 	[param1], %r62;
	.param .b64 param2;
	st.param.b64 	[param2], %rd45;
	.param .b64 param3;
	st.param.b64 	[param3], %rd46;
	.param .b32 param4;
	st.param.b32 	[param4], %r29;
	.param .b64 retval0;
	call.uni (retval0), 
	_Z5tspDPiiPKiPxi, 
	(
	param0, 
	param1, 
	param2, 
	param3, 
	param4
	);
	ld.param.b64 	%rd84, [retval0];
	} // callseq 6
	add.s64 	%rd86, %rd84, %rd83;
	min.s64 	%rd139, %rd139, %rd86;
$L__BB0_20:
	mov.b32 	%r64, 128;
	shl.b32 	%r12, %r64, %r98;
	and.b32  	%r65, %r12, %r27;
	setp.ne.s32 	%p12, %r65, 0;
	@%p12 bra 	$L__BB0_22;
	add.s32 	%r66, %r98, 7;
	ld.global.s32 	%rd87, [%rd8+28];
	or.b32  	%r67, %r12, %r27;
	{ // callseq 7, 0
	.param .b32 param0;
	st.param.b32 	[param0], %r67;
	.param .b32 param1;
	st.param.b32 	[param1], %r66;
	.param .b64 param2;
	st.param.b64 	[param2], %rd45;
	.param .b64 param3;
	st.param.b64 	[param3], %rd46;
	.param .b32 param4;
	st.param.b32 	[param4], %r29;
	.param .b64 retval0;
	call.uni (retval0), 
	_Z5tspDPiiPKiPxi, 
	(
	param0, 
	param1, 
	param2, 
	param3, 
	param4
	);
	ld.param.b64 	%rd88, [retval0];
	} // callseq 7
	add.s64 	%rd90, %rd88, %rd87;
	min.s64 	%rd139, %rd139, %rd90;
$L__BB0_22:
	add.s32 	%r98, %r98, 8;
	setp.ne.s32 	%p13, %r98, %r100;
	@%p13 bra 	$L__BB0_6;
$L__BB0_23:
	setp.eq.s32 	%p14, %r2, 0;
	@%p14 bra 	$L__BB0_44;
	and.b32  	%r15, %r29, 3;
	setp.lt.u32 	%p15, %r2, 4;
	@%p15 bra 	$L__BB0_34;
	mov.b32 	%r68, 1;
	shl.b32 	%r16, %r68, %r100;
	and.b32  	%r69, %r16, %r27;
	setp.ne.s32 	%p16, %r69, 0;
	@%p16 bra 	$L__BB0_27;
	add.s32 	%r70, %r100, %r1;
	mul.wide.s32 	%rd92, %r70, 4;
	add.s64 	%rd93, %rd1, %rd92;
	ld.global.s32 	%rd94, [%rd93];
	or.b32  	%r71, %r16, %r27;
	{ // callseq 8, 0
	.param .b32 param0;
	st.param.b32 	[param0], %r71;
	.param .b32 param1;
	st.param.b32 	[param1], %r100;
	.param .b64 param2;
	st.param.b64 	[param2], %rd45;
	.param .b64 param3;
	st.param.b64 	[param3], %rd46;
	.param .b32 param4;
	st.param.b32 	[param4], %r29;
	.param .b64 retval0;
	call.uni (retval0), 
	_Z5tspDPiiPKiPxi, 
	(
	param0, 
	param1, 
	param2, 
	param3, 
	param4
	);
	ld.param.b64 	%rd95, [retval0];
	} // callseq 8
	add.s64 	%rd97, %rd95, %rd94;
	min.s64 	%rd139, %rd139, %rd97;
$L__BB0_27:
	mov.b32 	%r72, 2;
	shl.b32 	%r17, %r72, %r100;
	and.b32  	%r73, %r17, %r27;
	setp.ne.s32 	%p17, %r73, 0;
	cvt.s64.s32 	%rd98, %r1;
	cvt.u64.u32 	%rd99, %r100;
	add.s64 	%rd100, %rd99, %rd98;
	shl.b64 	%rd101, %rd100, 2;
	add.s64 	%rd27, %rd1, %rd101;
	@%p17 bra 	$L__BB0_29;
	add.s32 	%r74, %r100, 1;
	ld.global.s32 	%rd102, [%rd27+4];
	or.b32  	%r75, %r17, %r27;
	{ // callseq 9, 0
	.param .b32 param0;
	st.param.b32 	[param0], %r75;
	.param .b32 param1;
	st.param.b32 	[param1], %r74;
	.param .b64 param2;
	st.param.b64 	[param2], %rd45;
	.param .b64 param3;
	st.param.b64 	[param3], %rd46;
	.param .b32 param4;
	st.param.b32 	[param4], %r29;
	.param .b64 retval0;
	call.uni (retval0), 
	_Z5tspDPiiPKiPxi, 
	(
	param0, 
	param1, 
	param2, 
	param3, 
	param4
	);
	ld.param.b64 	%rd103, [retval0];
	} // callseq 9
	add.s64 	%rd105, %rd103, %rd102;
	min.s64 	%rd139, %rd139, %rd105;
$L__BB0_29:
	mov.b32 	%r76, 4;
	shl.b32 	%r18, %r76, %r100;
	and.b32  	%r77, %r18, %r27;
	setp.ne.s32 	%p18, %r77, 0;
	@%p18 bra 	$L__BB0_31;
	add.s32 	%r78, %r100, 2;
	ld.global.s32 	%rd106, [%rd27+8];
	or.b32  	%r79, %r18, %r27;
	{ // callseq 10, 0
	.param .b32 param0;
	st.param.b32 	[param0], %r79;
	.param .b32 param1;
	st.param.b32 	[param1], %r78;
	.param .b64 param2;
	st.param.b64 	[param2], %rd45;
	.param .b64 param3;
	st.param.b64 	[param3], %rd46;
	.param .b32 param4;
	st.param.b32 	[param4], %r29;
	.param .b64 retval0;
	call.uni (retval0), 
	_Z5tspDPiiPKiPxi, 
	(
	param0, 
	param1, 
	param2, 
	param3, 
	param4
	);
	ld.param.b64 	%rd107, [retval0];
	} // callseq 10
	add.s64 	%rd109, %rd107, %rd106;
	min.s64 	%rd139, %rd139, %rd109;
$L__BB0_31:
	mov.b32 	%r80, 8;
	shl.b32 	%r19, %r80, %r100;
	and.b32  	%r81, %r19, %r27;
	setp.ne.s32 	%p19, %r81, 0;
	@%p19 bra 	$L__BB0_33;
	add.s32 	%r82, %r100, 3;
	ld.global.s32 	%rd110, [%rd27+12];
	or.b32  	%r83, %r19, %r27;
	{ // callseq 11, 0
	.param .b32 param0;
	st.param.b32 	[param0], %r83;
	.param .b32 param1;
	st.param.b32 	[param1], %r82;
	.param .b64 param2;
	st.param.b64 	[param2], %rd45;
	.param .b64 param3;
	st.param.b64 	[param3], %rd46;
	.param .b32 param4;
	st.param.b32 	[param4], %r29;
	.param .b64 retval0;
	call.uni (retval0), 
	_Z5tspDPiiPKiPxi, 
	(
	param0, 
	param1, 
	param2, 
	param3, 
	param4
	);
	ld.param.b64 	%rd111, [retval0];
	} // callseq 11
	add.s64 	%rd113, %rd111, %rd110;
	min.s64 	%rd139, %rd139, %rd113;
$L__BB0_33:
	add.s32 	%r100, %r100, 4;
$L__BB0_34:
	setp.eq.s32 	%p20, %r15, 0;
	@%p20 bra 	$L__BB0_44;
	setp.eq.s32 	%p21, %r15, 1;
	@%p21 bra 	$L__BB0_41;
	mov.b32 	%r84, 1;
	shl.b32 	%r22, %r84, %r100;
	and.b32  	%r85, %r22, %r27;
	setp.ne.s32 	%p22, %r85, 0;
	@%p22 bra 	$L__BB0_38;
	add.s32 	%r86, %r100, %r1;
	mul.wide.s32 	%rd115, %r86, 4;
	add.s64 	%rd116, %rd1, %rd115;
	ld.global.s32 	%rd117, [%rd116];
	or.b32  	%r87, %r22, %r27;
	{ // callseq 12, 0
	.param .b32 param0;
	st.param.b32 	[param0], %r87;
	.param .b32 param1;
	st.param.b32 	[param1], %r100;
	.param .b64 param2;
	st.param.b64 	[param2], %rd45;
	.param .b64 param3;
	st.param.b64 	[param3], %rd46;
	.param .b32 param4;
	st.param.b32 	[param4], %r29;
	.param .b64 retval0;
	call.uni (retval0), 
	_Z5tspDPiiPKiPxi, 
	(
	param0, 
	param1, 
	param2, 
	param3, 
	param4
	);
	ld.param.b64 	%rd118, [retval0];
	} // callseq 12
	add.s64 	%rd120, %rd118, %rd117;
	min.s64 	%rd139, %rd139, %rd120;
$L__BB0_38:
	mov.b32 	%r88, 2;
	shl.b32 	%r23, %r88, %r100;
	and.b32  	%r89, %r23, %r27;
	setp.ne.s32 	%p23, %r89, 0;
	@%p23 bra 	$L__BB0_40;
	add.s32 	%r90, %r100, 1;
	cvt.s64.s32 	%rd121, %r1;
	cvt.u64.u32 	%rd122, %r100;
	add.s64 	%rd123, %rd122, %rd121;
	shl.b64 	%rd124, %rd123, 2;
	add.s64 	%rd125, %rd1, %rd124;
	ld.global.s32 	%rd126, [%rd125+4];
	or.b32  	%r91, %r23, %r27;
	{ // callseq 13, 0
	.param .b32 param0;
	st.param.b32 	[param0], %r91;
	.param .b32 param1;
	st.param.b32 	[param1], %r90;
	.param .b64 param2;
	st.param.b64 	[param2], %rd45;
	.param .b64 param3;
	st.param.b64 	[param3], %rd46;
	.param .b32 param4;
	st.param.b32 	[param4], %r29;
	.param .b64 retval0;
	call.uni (retval0), 
	_Z5tspDPiiPKiPxi, 
	(
	param0, 
	param1, 
	param2, 
	param3, 
	param4
	);
	ld.param.b64 	%rd127, [retval0];
	} // callseq 13
	add.s64 	%rd129, %rd127, %rd126;
	min.s64 	%rd139, %rd139, %rd129;
$L__BB0_40:
	add.s32 	%r100, %r100, 2;
$L__BB0_41:
	and.b32  	%r92, %r29, 1;
	setp.eq.b32 	%p24, %r92, 1;
	not.pred 	%p25, %p24;
	@%p25 bra 	$L__BB0_44;
	mov.b32 	%r93, 1;
	shl.b32 	%r26, %r93, %r100;
	and.b32  	%r94, %r26, %r27;
	setp.ne.s32 	%p26, %r94, 0;
	@%p26 bra 	$L__BB0_44;
	add.s32 	%r95, %r100, %r1;
	mul.wide.s32 	%rd130, %r95, 4;
	add.s64 	%rd131, %rd1, %rd130;
	ld.global.s32 	%rd132, [%rd131];
	or.b32  	%r96, %r26, %r27;
	{ // callseq 14, 0
	.param .b32 param0;
	st.param.b32 	[param0], %r96;
	.param .b32 param1;
	st.param.b32 	[param1], %r100;
	.param .b64 param2;
	st.param.b64 	[param2], %rd45;
	.param .b64 param3;
	st.param.b64 	[param3], %rd46;
	.param .b32 param4;
	st.param.b32 	[param4], %r29;
	.param .b64 retval0;
	call.uni (retval0), 
	_Z5tspDPiiPKiPxi, 
	(
	param0, 
	param1, 
	param2, 
	param3, 
	param4
	);
	ld.param.b64 	%rd133, [retval0];
	} // callseq 14
	add.s64 	%rd135, %rd133, %rd132;
	min.s64 	%rd139, %rd139, %rd135;
$L__BB0_44:
	st.global.u64 	[%rd3], %rd139;
$L__BB0_45:
	st.param.b64 	[func_retval0], %rd139;
	ret;

}
	// .globl	_Z6initDPPxi
.visible .entry _Z6initDPPxi(
	.param .u64 .ptr .align 1 _Z6initDPPxi_param_0,
	.param .u32 _Z6initDPPxi_param_1
)
{
	.reg .pred 	%p<2>;
	.reg .b32 	%r<6>;
	.reg .b64 	%rd<6>;

	ld.param.u64 	%rd1, [_Z6initDPPxi_param_0];
	ld.param.u32 	%r2, [_Z6initDPPxi_param_1];
	mov.u32 	%r3, %ctaid.x;
	mov.u32 	%r4, %ntid.x;
	mov.u32 	%r5, %tid.x;
	mad.lo.s32 	%r1, %r3, %r4, %r5;
	setp.ge.s32 	%p1, %r1, %r2;
	@%p1 bra 	$L__BB1_2;
	cvta.to.global.u64 	%rd2, %rd1;
	mul.wide.s32 	%rd3, %r1, 8;
	add.s64 	%rd4, %rd2, %rd3;
	mov.b64 	%rd5, -1;
	st.global.u64 	[%rd4], %rd5;
$L__BB1_2:
	ret;

}
	// .globl	_Z11tspLauncherPiPxiS0_
.visible .entry _Z11tspLauncherPiPxiS0_(
	.param .u64 .ptr .align 1 _Z11tspLauncherPiPxiS0__param_0,
	.param .u64 .ptr .align 1 _Z11tspLauncherPiPxiS0__param_1,
	.param .u32 _Z11tspLauncherPiPxiS0__param_2,
	.param .u64 .ptr .align 1 _Z11tspLauncherPiPxiS0__param_3
)
{
	.reg .pred 	%p<2>;
	.reg .b32 	%r<5>;
	.reg .b64 	%rd<7>;

	ld.param.u64 	%rd1, [_Z11tspLauncherPiPxiS0__param_0];
	ld.param.u64 	%rd2, [_Z11tspLauncherPiPxiS0__param_1];
	ld.param.u32 	%r1, [_Z11tspLauncherPiPxiS0__param_2];
	ld.param.u64 	%rd3, [_Z11tspLauncherPiPxiS0__param_3];
	mov.u32 	%r2, %tid.x;
	mov.u32 	%r3, %ctaid.x;
	or.b32  	%r4, %r2, %r3;
	setp.ne.s32 	%p1, %r4, 0;
	@%p1 bra 	$L__BB2_2;
	cvta.to.global.u64 	%rd4, %rd3;
	{ // callseq 15, 0
	.param .b32 param0;
	st.param.b32 	[param0], 1;
	.param .b32 param1;
	st.param.b32 	[param1], 0;
	.param .b64 param2;
	st.param.b64 	[param2], %rd1;
	.param .b64 param3;
	st.param.b64 	[param3], %rd2;
	.param .b32 param4;
	st.param.b32 	[param4], %r1;
	.param .b64 retval0;
	call.uni (retval0), 
	_Z5tspDPiiPKiPxi, 
	(
	param0, 
	param1, 
	param2, 
	param3, 
	param4
	);
	ld.param.b64 	%rd5, [retval0];
	} // callseq 15
	st.global.u64 	[%rd4], %rd5;
$L__BB2_2:
	ret;

}


// ===== COMPILED SASS (sm_100) =====

	.target	sm_100

	.elftype	@"ET_EXEC"


//--------------------- .note.nv.tkinfo           --------------------------
	.section	.note.nv.tkinfo,"",@"SHT_NOTE"
	.sectionflags	@"SHF_NOTE_NV_TKINFO"
	.tkinfo
        /*0018*/ 	.word	0x00000002
        /*0030*/ 	.string	""
        /*0030*/ 	.string	"ptxas"
        /*0030*/ 	.string	"Cuda compilation tools, release 13.0, V13.0.88"
        /*0030*/ 	.string	"Build cuda_13.0.r13.0/compiler.36424714_0"
        /*0030*/ 	.string	"-arch sm_100 -m 64 "



//--------------------- .note.nv.cuinfo           --------------------------
	.section	.note.nv.cuinfo,"",@"SHT_NOTE"
	.sectionflags	@"SHF_NOTE_NV_CUINFO"
        /*0018*/ 	.short	0x0002
        /*001a*/ 	.short	0x0064
        /*001c*/ 	.short	0x0082
	.zero		2


//--------------------- .nv.info                  --------------------------
	.section	.nv.info,"",@"SHT_CUDA_INFO"
	.align	4


	//----- nvinfo : EIATTR_REGCOUNT
	.align		4
        /*0000*/ 	.byte	0x04, 0x2f
        /*0002*/ 	.short	(.L_1 - .L_0)
	.align		4
.L_0:
        /*0004*/ 	.word	index@(_Z6initDPPxi)
        /*0008*/ 	.word	0x0000000a


	//----- nvinfo : EIATTR_FRAME_SIZE
	.align		4
.L_1:
        /*000c*/ 	.byte	0x04, 0x11
        /*000e*/ 	.short	(.L_3 - .L_2)
	.align		4
.L_2:
        /*0010*/ 	.word	index@(_Z6initDPPxi)
        /*0014*/ 	.word	0x00000000


	//----- nvinfo : EIATTR_REGCOUNT
	.align		4
.L_3:
        /*0018*/ 	.byte	0x04, 0x2f
        /*001a*/ 	.short	(.L_5 - .L_4)
	.align		4
.L_4:
        /*001c*/ 	.word	index@(_Z11tspLauncherPiPxiS0_)
        /*0020*/ 	.word	0x00000038


	//----- nvinfo : EIATTR_FRAME_SIZE
	.align		4
.L_5:
        /*0024*/ 	.byte	0x04, 0x11
        /*0026*/ 	.short	(.L_7 - .L_6)
	.align		4
.L_6:
        /*0028*/ 	.word	index@($_Z11tspLauncherPiPxiS0_$_Z5tspDPiiPKiPxi)
        /*002c*/ 	.word	0x00000000


	//----- nvinfo : EIATTR_FRAME_SIZE
	.align		4
.L_7:
        /*0030*/ 	.byte	0x04, 0x11
        /*0032*/ 	.short	(.L_9 - .L_8)
	.align		4
.L_8:
        /*0034*/ 	.word	index@(_Z11tspLauncherPiPxiS0_)
        /*0038*/ 	.word	0x00000000


	//----- nvinfo : EIATTR_MIN_STACK_SIZE
	.align		4
.L_9:
        /*003c*/ 	.byte	0x04, 0x12
        /*003e*/ 	.short	(.L_11 - .L_10)
	.align		4
.L_10:
        /*0040*/ 	.word	index@(_Z11tspLauncherPiPxiS0_)
        /*0044*/ 	.word	0x00000000


	//----- nvinfo : EIATTR_MIN_STACK_SIZE
	.align		4
.L_11:
        /*0048*/ 	.byte	0x04, 0x12
        /*004a*/ 	.short	(.L_13 - .L_12)
	.align		4
.L_12:
        /*004c*/ 	.word	index@(_Z6initDPPxi)
        /*0050*/ 	.word	0x00000000
.L_13:


//--------------------- .nv.compat                --------------------------
	.section	.nv.compat,"",@"SHT_CUDA_COMPAT_INFO"
	.align	4
        /*0000*/ 	.byte	0x02, 0x09, 0x00, 0x00, 0x02, 0x02, 0x01, 0x00, 0x02, 0x05, 0x05, 0x00, 0x03, 0x07, 0x01, 0x01
        /*0010*/ 	.byte	0x02, 0x03, 0x00, 0x00, 0x02, 0x06, 0x01, 0x00, 0x04, 0x0b, 0x08, 0x00, 0x09, 0x00, 0x00, 0x00
        /*0020*/ 	.byte	0x00, 0x00, 0x00, 0x00


//--------------------- .nv.info._Z11tspLauncherPiPxiS0_ --------------------------
	.section	.nv.info._Z11tspLauncherPiPxiS0_,"",@"SHT_CUDA_INFO"
	.sectionflags	@""
	.align	4


	//----- nvinfo : EIATTR_CUDA_API_VERSION
	.align		4
        /*0000*/ 	.byte	0x04, 0x37
        /*0002*/ 	.short	(.L_15 - .L_14)
.L_14:
        /*0004*/ 	.word	0x00000082


	//----- nvinfo : EIATTR_KPARAM_INFO
	.align		4
.L_15:
        /*0008*/ 	.byte	0x04, 0x17
        /*000a*/ 	.short	(.L_17 - .L_16)
.L_16:
        /*000c*/ 	.word	0x00000000
        /*0010*/ 	.short	0x0003
        /*0012*/ 	.short	0x0018
        /*0014*/ 	.byte	0x00, 0xf5, 0x21, 0x00


	//----- nvinfo : EIATTR_KPARAM_INFO
	.align		4
.L_17:
        /*0018*/ 	.byte	0x04, 0x17
        /*001a*/ 	.short	(.L_19 - .L_18)
.L_18:
        /*001c*/ 	.word	0x00000000
        /*0020*/ 	.short	0x0002
        /*0022*/ 	.short	0x0010
        /*0024*/ 	.byte	0x00, 0xf0, 0x11, 0x00


	//----- nvinfo : EIATTR_KPARAM_INFO
	.align		4
.L_19:
        /*0028*/ 	.byte	0x04, 0x17
        /*002a*/ 	.short	(.L_21 - .L_20)
.L_20:
        /*002c*/ 	.word	0x00000000
        /*0030*/ 	.short	0x0001
        /*0032*/ 	.short	0x0008
        /*0034*/ 	.byte	0x00, 0xf5, 0x21, 0x00


	//----- nvinfo : EIATTR_KPARAM_INFO
	.align		4
.L_21:
        /*0038*/ 	.byte	0x04, 0x17
        /*003a*/ 	.short	(.L_23 - .L_22)
.L_22:
        /*003c*/ 	.word	0x00000000
        /*0040*/ 	.short	0x0000
        /*0042*/ 	.short	0x0000
        /*0044*/ 	.byte	0x00, 0xf5, 0x21, 0x00


	//----- nvinfo : EIATTR_SPARSE_MMA_MASK
	.align		4
.L_23:
        /*0048*/ 	.byte	0x03, 0x50
        /*004a*/ 	.short	0x0000


	//----- nvinfo : EIATTR_MAXREG_COUNT
	.align		4
        /*004c*/ 	.byte	0x03, 0x1b
        /*004e*/ 	.short	0x00ff


	//----- nvinfo : EIATTR_MERCURY_ISA_VERSION
	.align		4
        /*0050*/ 	.byte	0x03, 0x5f
        /*0052*/ 	.short	0x0101


	//----- nvinfo : EIATTR_VRC_CTA_INIT_COUNT
	.align		4
        /*0054*/ 	.byte	0x02, 0x4a
	.zero		1
	.zero		1


	//----- nvinfo : EIATTR_EXIT_INSTR_OFFSETS
	.align		4
        /*0058*/ 	.byte	0x04, 0x1c
        /*005a*/ 	.short	(.L_25 - .L_24)


	//   ....[0]....
.L_24:
        /*005c*/ 	.word	0x00000040


	//   ....[1]....
        /*0060*/ 	.word	0x00000150


	//----- nvinfo : EIATTR_CRS_STACK_SIZE
	.align		4
.L_25:
        /*0064*/ 	.byte	0x04, 0x1e
        /*0066*/ 	.short	(.L_27 - .L_26)
.L_26:
        /*0068*/ 	.word	0x00000000


	//----- nvinfo : EIATTR_CBANK_PARAM_SIZE
	.align		4
.L_27:
        /*006c*/ 	.byte	0x03, 0x19
        /*006e*/ 	.short	0x0020


	//----- nvinfo : EIATTR_PARAM_CBANK
	.align		4
        /*0070*/ 	.byte	0x04, 0x0a
        /*0072*/ 	.short	(.L_29 - .L_28)
	.align		4
.L_28:
        /*0074*/ 	.word	index@(.nv.constant0._Z11tspLauncherPiPxiS0_)
        /*0078*/ 	.short	0x0380
        /*007a*/ 	.short	0x0020


	//----- nvinfo : EIATTR_SW_WAR
	.align		4
.L_29:
        /*007c*/ 	.byte	0x04, 0x36
        /*007e*/ 	.short	(.L_31 - .L_30)
.L_30:
        /*0080*/ 	.word	0x00000008
.L_31:


//--------------------- .nv.info._Z6initDPPxi     --------------------------
	.section	.nv.info._Z6initDPPxi,"",@"SHT_CUDA_INFO"
	.sectionflags	@""
	.align	4


	//----- nvinfo : EIATTR_CUDA_API_VERSION
	.align		4
        /*0000*/ 	.byte	0x04, 0x37
        /*0002*/ 	.short	(.L_33 - .L_32)
.L_32:
        /*0004*/ 	.word	0x00000082


	//----- nvinfo : EIATTR_KPARAM_INFO
	.align		4
.L_33:
        /*0008*/ 	.byte	0x04, 0x17
        /*000a*/ 	.short	(.L_35 - .L_34)
.L_34:
        /*000c*/ 	.word	0x00000000
        /*0010*/ 	.short	0x0001
        /*0012*/ 	.short	0x0008
        /*0014*/ 	.byte	0x00, 0xf0, 0x11, 0x00


	//----- nvinfo : EIATTR_KPARAM_INFO
	.align		4
.L_35:
        /*0018*/ 	.byte	0x04, 0x17
        /*001a*/ 	.short	(.L_37 - .L_36)
.L_36:
        /*001c*/ 	.word	0x00000000
        /*0020*/ 	.short	0x0000
        /*0022*/ 	.short	0x0000
        /*0024*/ 	.byte	0x00, 0xf5, 0x21, 0x00


	//----- nvinfo : EIATTR_SPARSE_MMA_MASK
	.align		4
.L_37:
        /*0028*/ 	.byte	0x03, 0x50
        /*002a*/ 	.short	0x0000


	//----- nvinfo : EIATTR_MAXREG_COUNT
	.align		4
        /*002c*/ 	.byte	0x03, 0x1b
        /*002e*/ 	.short	0x00ff


	//----- nvinfo : EIATTR_MERCURY_ISA_VERSION
	.align		4
        /*0030*/ 	.byte	0x03, 0x5f
        /*0032*/ 	.short	0x0101


	//----- nvinfo : EIATTR_VRC_CTA_INIT_COUNT
	.align		4
        /*0034*/ 	.byte	0x02, 0x4a
	.zero		1
	.zero		1


	//----- nvinfo : EIATTR_EXIT_INSTR_OFFSETS
	.align		4
        /*0038*/ 	.byte	0x04, 0x1c
        /*003a*/ 	.short	(.L_39 - .L_38)


	//   ....[0]....
.L_38:
        /*003c*/ 	.word	0x00000070


	//   ....[1]....
        /*0040*/ 	.word	0x000000e0


	//----- nvinfo : EIATTR_CBANK_PARAM_SIZE
	.align		4
.L_39:
        /*0044*/ 	.byte	0x03, 0x19
        /*0046*/ 	.short	0x000c


	//----- nvinfo : EIATTR_PARAM_CBANK
	.align		4
        /*0048*/ 	.byte	0x04, 0x0a
        /*004a*/ 	.short	(.L_41 - .L_40)
	.align		4
.L_40:
        /*004c*/ 	.word	index@(.nv.constant0._Z6initDPPxi)
        /*0050*/ 	.short	0x0380
        /*0052*/ 	.short	0x000c


	//----- nvinfo : EIATTR_SW_WAR
	.align		4
.L_41:
        /*0054*/ 	.byte	0x04, 0x36
        /*0056*/ 	.short	(.L_43 - .L_42)
.L_42:
        /*0058*/ 	.word	0x00000008
.L_43:


//--------------------- .nv.callgraph             --------------------------
	.section	.nv.callgraph,"",@"SHT_CUDA_CALLGRAPH"
	.align	4
	.sectionentsize	8
	.align		4
        /*0000*/ 	.word	0x00000000
	.align		4
        /*0004*/ 	.word	0xffffffff
	.align		4
        /*0008*/ 	.word	0x00000000
	.align		4
        /*000c*/ 	.word	0xfffffffe
	.align		4
        /*0010*/ 	.word	0x00000000
	.align		4
        /*0014*/ 	.word	0xfffffffd
	.align		4
        /*0018*/ 	.word	0x00000000
	.align		4
        /*001c*/ 	.word	0xfffffffc


//--------------------- .text._Z11tspLauncherPiPxiS0_ --------------------------
	.section	.text._Z11tspLauncherPiPxiS0_,"ax",@progbits
	.align	128
        .global         _Z11tspLauncherPiPxiS0_
        .type           _Z11tspLauncherPiPxiS0_,@function
        .size           _Z11tspLauncherPiPxiS0_,(.L_x_42 - _Z11tspLauncherPiPxiS0_)
        .other          _Z11tspLauncherPiPxiS0_,@"STO_CUDA_ENTRY STV_DEFAULT"
_Z11tspLauncherPiPxiS0_:
.text._Z11tspLauncherPiPxiS0_:
[----:B------:R-:W0:Y:S01]  /*0000*/  LDC R1, c[0x0][0x37c] ;  /* 0x0000df00ff017b82 */ /* 0x000e220000000800 */
[----:B------:R-:W1:Y:S07]  /*0010*/  S2R R0, SR_TID.X ;  /* 0x0000000000007919 */ /* 0x000e6e0000002100 */
[----:B------:R-:W1:Y:S02]  /*0020*/  S2UR UR4, SR_CTAID.X ;  /* 0x00000000000479c3 */ /* 0x000e640000002500 */
[----:B-1----:R-:W-:-:S13]  /*0030*/  LOP3.LUT P0, RZ, R0, UR4, RZ, 0xfc, !PT ;  /* 0x0000000400ff7c12 */ /* 0x002fda000f80fcff */
[----:B------:R-:W-:Y:S05]  /*0040*/  @P0 EXIT ;  /* 0x000000000000094d */ /* 0x000fea0003800000 */
[----:B------:R-:W1:Y:S01]  /*0050*/  LDCU.64 UR4, c[0x0][0x380] ;  /* 0x00007000ff0477ac */ /* 0x000e620008000a00 */
[----:B------:R-:W-:Y:S01]  /*0060*/  IMAD.MOV.U32 R4, RZ, RZ, 0x1 ;  /* 0x00000001ff047424 */ /* 0x000fe200078e00ff */
[----:B------:R-:W-:Y:S01]  /*0070*/  MOV R20, 0x130 ;  /* 0x0000013000147802 */ /* 0x000fe20000000f00 */
[----:B------:R-:W-:Y:S01]  /*0080*/  IMAD.MOV.U32 R5, RZ, RZ, RZ ;  /* 0x000000ffff057224 */ /* 0x000fe200078e00ff */
[----:B------:R-:W2:Y:S01]  /*0090*/  LDCU.64 UR6, c[0x0][0x388] ;  /* 0x00007100ff0677ac */ /* 0x000ea20008000a00 */
[----:B------:R-:W-:Y:S01]  /*00a0*/  IMAD.MOV.U32 R21, RZ, RZ, 0x0 ;  /* 0x00000000ff157424 */ /* 0x000fe200078e00ff */
[----:B------:R-:W3:Y:S01]  /*00b0*/  LDCU UR8, c[0x0][0x390] ;  /* 0x00007200ff0877ac */ /* 0x000ee20008000800 */
[----:B------:R-:W4:Y:S01]  /*00c0*/  LDCU.64 UR36, c[0x0][0x358] ;  /* 0x00006b00ff2477ac */ /* 0x000f220008000a00 */
[----:B-1----:R-:W-:Y:S02]  /*00d0*/  IMAD.U32 R6, RZ, RZ, UR4 ;  /* 0x00000004ff067e24 */ /* 0x002fe4000f8e00ff */
[----:B------:R-:W-:-:S02]  /*00e0*/  IMAD.U32 R7, RZ, RZ, UR5 ;  /* 0x00000005ff077e24 */ /* 0x000fc4000f8e00ff */
[----:B--2---:R-:W-:Y:S02]  /*00f0*/  IMAD.U32 R8, RZ, RZ, UR6 ;  /* 0x00000006ff087e24 */ /* 0x004fe4000f8e00ff */
[----:B------:R-:W-:Y:S02]  /*0100*/  IMAD.U32 R9, RZ, RZ, UR7 ;  /* 0x00000007ff097e24 */ /* 0x000fe4000f8e00ff */
[----:B---34-:R-:W-:-:S07]  /*0110*/  IMAD.U32 R10, RZ, RZ, UR8 ;  /* 0x00000008ff0a7e24 */ /* 0x018fce000f8e00ff */
[----:B0-----:R-:W-:Y:S05]  /*0120*/  CALL.REL.NOINC `($_Z11tspLauncherPiPxiS0_$_Z5tspDPiiPKiPxi) ;  /* 0x00000000000c7944 */ /* 0x001fea0003c00000 */
[----:B------:R-:W0:Y:S02]  /*0130*/  LDC.64 R2, c[0x0][0x398] ;  /* 0x0000e600ff027b82 */ /* 0x000e240000000a00 */
[----:B0-----:R-:W-:Y:S01]  /*0140*/  STG.E.64 desc[UR36][R2.64], R4 ;  /* 0x0000000402007986 */ /* 0x001fe2000c101b24 */
[----:B------:R-:W-:Y:S05]  /*0150*/  EXIT ;  /* 0x000000000000794d */ /* 0x000fea0003800000 */
        .type           $_Z11tspLauncherPiPxiS0_$_Z5tspDPiiPKiPxi,@function
        .size           $_Z11tspLauncherPiPxiS0_$_Z5tspDPiiPKiPxi,(.L_x_42 - $_Z11tspLauncherPiPxiS0_$_Z5tspDPiiPKiPxi)
$_Z11tspLauncherPiPxiS0_$_Z5tspDPiiPKiPxi:
[----:B------:R-:W-:-:S05]  /*0160*/  VIADD R1, R1, 0xffffff98 ;  /* 0xffffff9801017836 */ /* 0x000fca0000000000 */
[----:B------:R-:W-:Y:S04]  /*0170*/  STL [R1+0x64], R53 ;  /* 0x0000643501007387 */ /* 0x000fe80000100800 */
[----:B------:R-:W-:Y:S04]  /*0180*/  STL [R1+0x60], R52 ;  /* 0x0000603401007387 */ /* 0x000fe80000100800 */
[----:B------:R0:W-:Y:S04]  /*0190*/  STL [R1+0x5c], R47 ;  /* 0x00005c2f01007387 */ /* 0x0001e80000100800 */
[----:B------:R1:W-:Y:S04]  /*01a0*/  STL [R1+0x58], R46 ;  /* 0x0000582e01007387 */ /* 0x0003e80000100800 */
[----:B------:R2:W-:Y:S01]  /*01b0*/  STL [R1+0x54], R45 ;  /* 0x0000542d01007387 */ /* 0x0005e20000100800 */
[----:B0-----:R-:W-:-:S03]  /*01c0*/  IMAD.MOV.U32 R47, RZ, RZ, R7 ;  /* 0x000000ffff2f7224 */ /* 0x001fc600078e0007 */
[----:B------:R0:W-:Y:S01]  /*01d0*/  STL [R1+0x50], R44 ;  /* 0x0000502c01007387 */ /* 0x0001e20000100800 */
[----:B-1----:R-:W-:-:S03]  /*01e0*/  IMAD.MOV.U32 R46, RZ, RZ, R6 ;  /* 0x000000ffff2e7224 */ /* 0x002fc600078e0006 */
[----:B------:R-:W-:Y:S01]  /*01f0*/  STL [R1+0x4c], R39 ;  /* 0x00004c2701007387 */ /* 0x000fe20000100800 */
[----:B--2---:R-:W-:-:S03]  /*0200*/  IMAD.MOV.U32 R45, RZ, RZ, R9 ;  /* 0x000000ffff2d7224 */ /* 0x004fc600078e0009 */
[----:B------:R-:W-:Y:S01]  /*0210*/  STL [R1+0x48], R38 ;  /* 0x0000482601007387 */ /* 0x000fe20000100800 */
[----:B0-----:R-:W-:-:S03]  /*0220*/  IMAD.MOV.U32 R44, RZ, RZ, R8 ;  /* 0x000000ffff2c7224 */ /* 0x001fc600078e0008 */
[----:B------:R-:W-:Y:S04]  /*0230*/  STL [R1+0x44], R37 ;  /* 0x0000442501007387 */ /* 0x000fe80000100800 */
[----:B------:R-:W-:Y:S04]  /*0240*/  STL [R1+0x40], R36 ;  /* 0x0000402401007387 */ /* 0x000fe80000100800 */
[----:B------:R0:W-:Y:S04]  /*0250*/  STL [R1+0x3c], R30 ;  /* 0x00003c1e01007387 */ /* 0x0001e80000100800 */
[----:B------:R1:W-:Y:S04]  /*0260*/  STL [R1+0x38], R29 ;  /* 0x0000381d01007387 */ /* 0x0003e80000100800 */
[----:B------:R2:W-:Y:S01]  /*0270*/  STL [R1+0x34], R28 ;  /* 0x0000341c01007387 */ /* 0x0005e20000100800 */
[----:B0-----:R-:W0:Y:S05]  /*0280*/  BMOV.32.CLEAR R30, B9 ;  /* 0x00000000091e7355 */ /* 0x001e2a0000100000 */
[----:B------:R-:W-:Y:S01]  /*0290*/  STL [R1+0x30], R27 ;  /* 0x0000301b01007387 */ /* 0x000fe20000100800 */
[----:B-1----:R-:W1:Y:S05]  /*02a0*/  BMOV.32.CLEAR R29, B8 ;  /* 0x00000000081d7355 */ /* 0x002e6a0000100000 */
[----:B------:R3:W-:Y:S01]  /*02b0*/  STL [R1+0x2c], R26 ;  /* 0x00002c1a01007387 */ /* 0x0007e20000100800 */
[----:B--2---:R-:W2:Y:S05]  /*02c0*/  BMOV.32.CLEAR R28, B7 ;  /* 0x00000000071c7355 */ /* 0x004eaa0000100000 */
[----:B------:R-:W-:Y:S04]  /*02d0*/  STL [R1+0x28], R25 ;  /* 0x0000281901007387 */ /* 0x000fe80000100800 */
[----:B------:R4:W-:Y:S01]  /*02e0*/  STL [R1+0x24], R24 ;  /* 0x0000241801007387 */ /* 0x0009e20000100800 */
[----:B---3--:R-:W3:Y:S05]  /*02f0*/  BMOV.32.CLEAR R26, B6 ;  /* 0x00000000061a7355 */ /* 0x008eea0000100000 */
[----:B------:R5:W-:Y:S04]  /*0300*/  STL [R1+0x20], R23 ;  /* 0x0000201701007387 */ /* 0x000be80000100800 */
[----:B------:R0:W-:Y:S01]  /*0310*/  STL [R1+0x1c], R22 ;  /* 0x00001c1601007387 */ /* 0x0001e20000100800 */
[----:B----4-:R-:W-:-:S03]  /*0320*/  IMAD.MOV.U32 R24, RZ, RZ, R4 ;  /* 0x000000ffff187224 */ /* 0x010fc600078e0004 */
[----:B------:R4:W-:Y:S01]  /*0330*/  STL [R1+0x18], R21 ;  /* 0x0000181501007387 */ /* 0x0009e20000100800 */
[----:B-----5:R-:W-:-:S03]  /*0340*/  IMAD.MOV.U32 R23, RZ, RZ, R10 ;  /* 0x000000ffff177224 */ /* 0x020fc600078e000a */
[----:B------:R4:W-:Y:S04]  /*0350*/  STL [R1+0x14], R20 ;  /* 0x0000141401007387 */ /* 0x0009e80000100800 */
[----:B------:R4:W-:Y:S04]  /*0360*/  STL [R1+0x10], R19 ;  /* 0x0000101301007387 */ /* 0x0009e80000100800 */
[----:B------:R4:W-:Y:S04]  /*0370*/  STL [R1+0xc], R18 ;  /* 0x00000c1201007387 */ /* 0x0009e80000100800 */
[----:B------:R4:W-:Y:S04]  /*0380*/  STL [R1+0x8], R17 ;  /* 0x0000081101007387 */ /* 0x0009e80000100800 */
[----:B------:R4:W-:Y:S04]  /*0390*/  STL [R1+0x4], R16 ;  /* 0x0000041001007387 */ /* 0x0009e80000100800 */
[----:B------:R4:W-:Y:S01]  /*03a0*/  STL [R1], R2 ;  /* 0x0000000201007387 */ /* 0x0009e20000100800 */
[----:B------:R-:W-:Y:S01]  /*03b0*/  IMAD.MOV.U32 R0, RZ, RZ, -0x1 ;  /* 0xffffffffff007424 */ /* 0x000fe200078e00ff */
[----:B------:R-:W0:Y:S01]  /*03c0*/  LDC.64 R52, c[0x0][0x358] ;  /* 0x0000d600ff347b82 */ /* 0x000e220000000a00 */
[----:B------:R-:W-:Y:S03]  /*03d0*/  BSSY.RECONVERGENT B9, `(.L_x_0) ;  /* 0x00001e0000097945 */ /* 0x000fe60003800200 */
[----:B------:R-:W-:-:S04]  /*03e0*/  SHF.L.U32 R3, R0, R23, RZ ;  /* 0x0000001700037219 */ /* 0x000fc800000006ff */
[----:B------:R-:W-:-:S04]  /*03f0*/  LOP3.LUT R3, R3, R24, RZ, 0x3c, !PT ;  /* 0x0000001803037212 */ /* 0x000fc800078e3cff */
[----:B------:R-:W-:-:S13]  /*0400*/  ISETP.NE.AND P0, PT, R3, -0x1, PT ;  /* 0xffffffff0300780c */ /* 0x000fda0003f05270 */
[----:B-1234-:R-:W-:Y:S05]  /*0410*/  @P0 BRA `(.L_x_1) ;  /* 0x00000000001c0947 */ /* 0x01efea0003800000 */
[----:B0-----:R-:W-:Y:S01]  /*0420*/  R2UR UR4, R52 ;  /* 0x00000000340472ca */ /* 0x001fe200000e0000 */
[----:B------:R-:W-:Y:S01]  /*0430*/  IMAD R5, R5, R23, RZ ;  /* 0x0000001705057224 */ /* 0x000fe200078e02ff */
[----:B------:R-:W-:-:S03]  /*0440*/  R2UR UR5, R53 ;  /* 0x00000000350572ca */ /* 0x000fc600000e0000 */
[----:B------:R-:W-:-:S10]  /*0450*/  IMAD.WIDE R46, R5, 0x4, R46 ;  /* 0x00000004052e7825 */ /* 0x000fd400078e022e */
[----:B------:R-:W2:Y:S02]  /*0460*/  LDG.E R16, desc[UR4][R46.64] ;  /* 0x000000042e107981 */ /* 0x000ea4000c1e1900 */
[----:B--2---:R-:W-:Y:S01]  /*0470*/  SHF.R.S32.HI R17, RZ, 0x1f, R16 ;  /* 0x0000001fff117819 */ /* 0x004fe20000011410 */
[----:B------:R-:W-:Y:S06]  /*0480*/  BRA `(.L_x_2) ;  /* 0x0000001c00507947 */ /* 0x000fec0003800000 */
.L_x_1:
[----:B0-----:R-:W-:Y:S01]  /*0490*/  R2UR UR4, R52 ;  /* 0x00000000340472ca */ /* 0x001fe200000e0000 */
[----:B------:R-:W-:Y:S01]  /*04a0*/  IMAD R39, R24, R23, R5 ;  /* 0x0000001718277224 */ /* 0x000fe200078e0205 */
[----:B------:R-:W-:-:S03]  /*04b0*/  R2UR UR5, R53 ;  /* 0x00000000350572ca */ /* 0x000fc600000e0000 */
[----:B------:R-:W-:-:S10]  /*04c0*/  IMAD.WIDE R38, R39, 0x8, R44 ;  /* 0x0000000827267825 */ /* 0x000fd400078e022c */
[----:B------:R-:W2:Y:S02]  /*04d0*/  LDG.E.64 R16, desc[UR4][R38.64] ;  /* 0x0000000426107981 */ /* 0x000ea4000c1e1b00 */
[----:B--2---:R-:W-:-:S04]  /*04e0*/  ISETP.NE.U32.AND P0, PT, R16, -0x1, PT ;  /* 0xffffffff1000780c */ /* 0x004fc80003f05070 */
[----:B------:R-:W-:-:S13]  /*04f0*/  ISETP.NE.AND.EX P0, PT, R17, -0x1, PT, P0 ;  /* 0xffffffff1100780c */ /* 0x000fda0003f05300 */
[----:B------:R-:W-:Y:S05]  /*0500*/  @P0 BRA `(.L_x_2) ;  /* 0x0000001c00300947 */ /* 0x000fea0003800000 */
[----:B------:R-:W-:Y:S01]  /*0510*/  ISETP.GE.AND P0, PT, R23, 0x1, PT ;  /* 0x000000011700780c */ /* 0x000fe20003f06270 */
[----:B------:R-:W-:Y:S01]  /*0520*/  BSSY.RECONVERGENT B8, `(.L_x_3) ;  /* 0x00001c7000087945 */ /* 0x000fe20003800200 */
[----:B------:R-:W-:Y:S02]  /*0530*/  IMAD.MOV.U32 R16, RZ, RZ, -0x1 ;  /* 0xffffffffff107424 */ /* 0x000fe400078e00ff */
[----:B------:R-:W-:-:S09]  /*0540*/  IMAD.MOV.U32 R17, RZ, RZ, 0x7fffffff ;  /* 0x7fffffffff117424 */ /* 0x000fd200078e00ff */
[----:B------:R-:W-:Y:S05]  /*0550*/  @!P0 BRA `(.L_x_4) ;  /* 0x0000001c000c8947 */ /* 0x000fea0003800000 */
[----:B------:R-:W-:Y:S01]  /*0560*/  ISETP.GE.U32.AND P0, PT, R23, 0x8, PT ;  /* 0x000000081700780c */ /* 0x000fe20003f06070 */
[----:B------:R-:W-:Y:S01]  /*0570*/  BSSY.RECONVERGENT B7, `(.L_x_5) ;  /* 0x00000e6000077945 */ /* 0x000fe20003800200 */
[----:B------:R-:W-:Y:S02]  /*0580*/  IMAD R2, R5, R23, RZ ;  /* 0x0000001705027224 */ /* 0x000fe400078e02ff */
[----:B------:R-:W-:Y:S02]  /*0590*/  IMAD.MOV.U32 R27, RZ, RZ, RZ ;  /* 0x000000ffff1b7224 */ /* 0x000fe400078e00ff */
[----:B------:R-:W-:Y:S02]  /*05a0*/  IMAD.MOV.U32 R16, RZ, RZ, -0x1 ;  /* 0xffffffffff107424 */ /* 0x000fe400078e00ff */
[----:B------:R-:W-:-:S05]  /*05b0*/  IMAD.MOV.U32 R17, RZ, RZ, 0x7fffffff ;  /* 0x7fffffffff117424 */ /* 0x000fca00078e00ff */
[----:B------:R-:W-:Y:S05]  /*05c0*/  @!P0 BRA `(.L_x_6) ;  /* 0x0000000c00808947 */ /* 0x000fea0003800000 */
[----:B------:R-:W-:Y:S01]  /*05d0*/  LOP3.LUT R27, R23, 0x7ffffff8, RZ, 0xc0, !PT ;  /* 0x7ffffff8171b7812 */ /* 0x000fe200078ec0ff */
[----:B------:R-:W-:Y:S01]  /*05e0*/  IMAD.MOV.U32 R25, RZ, RZ, RZ ;  /* 0x000000ffff197224 */ /* 0x000fe200078e00ff */
[----:B------:R-:W-:Y:S01]  /*05f0*/  SHF.R.S32.HI R22, RZ, 0x1f, R2 ;  /* 0x0000001fff167819 */ /* 0x000fe20000011402 */
[----:B------:R-:W-:Y:S02]  /*0600*/  IMAD.MOV.U32 R16, RZ, RZ, -0x1 ;  /* 0xffffffffff107424 */ /* 0x000fe400078e00ff */
[----:B------:R-:W-:-:S07]  /*0610*/  IMAD.MOV.U32 R17, RZ, RZ, 0x7fffffff ;  /* 0x7fffffffff117424 */ /* 0x000fce00078e00ff */
.L_x_23:
[----:B------:R-:W-:Y:S01]  /*0620*/  IMAD.MOV.U32 R0, RZ, RZ, 0x1 ;  /* 0x00000001ff007424 */ /* 0x000fe200078e00ff */
[----:B------:R-:W-:Y:S04]  /*0630*/  BSSY.RECONVERGENT B6, `(.L_x_7) ;  /* 0x000001c000067945 */ /* 0x000fe80003800200 */
[----:B------:R-:W-:-:S04]  /*0640*/  SHF.L.U32 R3, R0, R25, RZ ;  /* 0x0000001900037219 */ /* 0x000fc800000006ff */
[----:B------:R-:W-:-:S13]  /*0650*/  LOP3.LUT P0, RZ, R3, R24, RZ, 0xc0, !PT ;  /* 0x0000001803ff7212 */ /* 0x000fda000780c0ff */
[----:B------:R-:W-:Y:S05]  /*0660*/  @P0 BRA `(.L_x_8) ;  /* 0x0000000000600947 */ /* 0x000fea0003800000 */
[----:B------:R-:W-:Y:S01]  /*0670*/  R2UR UR4, R52 ;  /* 0x00000000340472ca */ /* 0x000fe200000e0000 */
[----:B------:R-:W-:Y:S01]  /*0680*/  IMAD.IADD R5, R2, 0x1, R25 ;  /* 0x0000000102057824 */ /* 0x000fe200078e0219 */
[----:B------:R-:W-:Y:S01]  /*0690*/  R2UR UR5, R53 ;  /* 0x00000000350572ca */ /* 0x000fe200000e0000 */
[----:B------:R-:W-:Y:S02]  /*06a0*/  IMAD.MOV.U32 R12, RZ, RZ, R46 ;  /* 0x000000ffff0c7224 */ /* 0x000fe400078e002e */
[----:B------:R-:W-:Y:S02]  /*06b0*/  IMAD.MOV.U32 R13, RZ, RZ, R47 ;  /* 0x000000ffff0d7224 */ /* 0x000fe400078e002f */
[----:B------:R-:W-:-:S08]  /*06c0*/  IMAD.WIDE R12, R5, 0x4, R12 ;  /* 0x00000004050c7825 */ /* 0x000fd000078e020c */
[----:B------:R-:W2:Y:S01]  /*06d0*/  LDG.E R19, desc[UR4][R12.64] ;  /* 0x000000040c137981 */ /* 0x000ea2000c1e1900 */
[----:B------:R-:W-:Y:S01]  /*06e0*/  LOP3.LUT R4, R3, R24, RZ, 0xfc, !PT ;  /* 0x0000001803047212 */ /* 0x000fe200078efcff */
[----:B------:R-:W-:Y:S01]  /*06f0*/  IMAD.MOV.U32 R5, RZ, RZ, R25 ;  /* 0x000000ffff057224 */ /* 0x000fe200078e0019 */
[----:B------:R-:W-:Y:S01]  /*0700*/  MOV R20, 0x790 ;  /* 0x0000079000147802 */ /* 0x000fe20000000f00 */
[----:B------:R-:W-:Y:S02]  /*0710*/  IMAD.MOV.U32 R6, RZ, RZ, R46 ;  /* 0x000000ffff067224 */ /* 0x000fe400078e002e */
[----:B------:R-:W-:Y:S02]  /*0720*/  IMAD.MOV.U32 R7, RZ, RZ, R47 ;  /* 0x000000ffff077224 */ /* 0x000fe400078e002f */
[----:B------:R-:W-:Y:S02]  /*0730*/  IMAD.MOV.U32 R8, RZ, RZ, R44 ;  /* 0x000000ffff087224 */ /* 0x000fe400078e002c */
[----:B------:R-:W-:-:S02]  /*0740*/  IMAD.MOV.U32 R9, RZ, RZ, R45 ;  /* 0x000000ffff097224 */ /* 0x000fc400078e002d */
[----:B------:R-:W-:Y:S02]  /*0750*/  IMAD.MOV.U32 R10, RZ, RZ, R23 ;  /* 0x000000ffff0a7224 */ /* 0x000fe400078e0017 */
[----:B------:R-:W-:Y:S01]  /*0760*/  IMAD.MOV.U32 R21, RZ, RZ, 0x0 ;  /* 0x00000000ff157424 */ /* 0x000fe200078e00ff */
[----:B--2---:R-:W-:-:S07]  /*0770*/  SHF.R.S32.HI R18, RZ, 0x1f, R19 ;  /* 0x0000001fff127819 */ /* 0x004fce0000011413 */
[----:B------:R-:W-:Y:S05]  /*0780*/  CALL.REL.NOINC `($_Z11tspLauncherPiPxiS0_$_Z5tspDPiiPKiPxi) ;  /* 0xfffffff800747944 */ /* 0x000fea0003c3ffff */
[----:B------:R-:W-:-:S05]  /*0790*/  IADD3 R19, P0, PT, R19, R4, RZ ;  /* 0x0000000413137210 */ /* 0x000fca0007f1e0ff */
[----:B------:R-:W-:Y:S01]  /*07a0*/  IMAD.X R18, R5, 0x1, R18, P0 ;  /* 0x0000000105127824 */ /* 0x000fe200000e0612 */
[----:B------:R-:W-:-:S04]  /*07b0*/  ISETP.LT.U32.AND P0, PT, R16, R19, PT ;  /* 0x000000131000720c */ /* 0x000fc80003f01070 */
[----:B------:R-:W-:-:S04]  /*07c0*/  ISETP.LT.AND.EX P0, PT, R17, R18, PT, P0 ;  /* 0x000000121100720c */ /* 0x000fc80003f01300 */
[----:B------:R-:W-:Y:S02]  /*07d0*/  SEL R16, R16, R19, P0 ;  /* 0x0000001310107207 */ /* 0x000fe40000000000 */
[----:B------:R-:W-:-:S07]  /*07e0*/  SEL R17, R17, R18, P0 ;  /* 0x0000001211117207 */ /* 0x000fce0000000000 */
.L_x_8:
[----:B------:R-:W-:Y:S05]  /*07f0*/  BSYNC.RECONVERGENT B6 ;  /* 0x0000000000067941 */ /* 0x000fea0003800200 */
.L_x_7:
[----:B------:R-:W-:Y:S01]  /*0800*/  IMAD.MOV.U32 R0, RZ, RZ, 0x2 ;  /* 0x00000002ff007424 */ /* 0x000fe200078e00ff */
[-C--:B------:R-:W-:Y:S01]  /*0810*/  IADD3 R5, P0, PT, R2, R25.reuse, RZ ;  /* 0x0000001902057210 */ /* 0x080fe20007f1e0ff */
[----:B------:R-:W-:Y:S03]  /*0820*/  BSSY.RECONVERGENT B6, `(.L_x_9) ;  /* 0x000001b000067945 */ /* 0x000fe60003800200 */
[----:B------:R-:W-:Y:S01]  /*0830*/  SHF.L.U32 R3, R0, R25, RZ ;  /* 0x0000001900037219 */ /* 0x000fe200000006ff */
[----:B------:R-:W-:Y:S01]  /*0840*/  IMAD.X R0, RZ, RZ, R22, P0 ;  /* 0x000000ffff007224 */ /* 0x000fe200000e0616 */
[----:B------:R-:W-:Y:S02]  /*0850*/  LEA R36, P1, R5, R46, 0x2 ;  /* 0x0000002e05247211 */ /* 0x000fe400078210ff */
[----:B------:R-:W-:Y:S02]  /*0860*/  LOP3.LUT P0, RZ, R3, R24, RZ, 0xc0, !PT ;  /* 0x0000001803ff7212 */ /* 0x000fe4000780c0ff */
[----:B------:R-:W-:-:S11]  /*0870*/  LEA.HI.X R37, R5, R47, R0, 0x2, P1 ;  /* 0x0000002f05257211 */ /* 0x000fd600008f1400 */
[----:B------:R-:W-:Y:S05]  /*0880*/  @P0 BRA `(.L_x_10) ;  /* 0x0000000000500947 */ /* 0x000fea0003800000 */
[----:B------:R-:W-:Y:S02]  /*0890*/  R2UR UR4, R52 ;  /* 0x00000000340472ca */ /* 0x000fe400000e0000 */
[----:B------:R-:W-:-:S13]  /*08a0*/  R2UR UR5, R53 ;  /* 0x00000000350572ca */ /* 0x000fda00000e0000 */
[----:B------:R-:W2:Y:S01]  /*08b0*/  LDG.E R19, desc[UR4][R36.64+0x4] ;  /* 0x0000040424137981 */ /* 0x000ea2000c1e1900 */
[----:B------:R-:W-:Y:S01]  /*08c0*/  LOP3.LUT R4, R3, R24, RZ, 0xfc, !PT ;  /* 0x0000001803047212 */ /* 0x000fe200078efcff */
[----:B------:R-:W-:Y:S01]  /*08d0*/  VIADD R5, R25, 0x1 ;  /* 0x0000000119057836 */ /* 0x000fe20000000000 */
        /* <DEDUP_REMOVED lines=15> */
.L_x_10:
[----:B------:R-:W-:Y:S05]  /*09d0*/  BSYNC.RECONVERGENT B6 ;  /* 0x0000000000067941 */ /* 0x000fea0003800200 */
.L_x_9:
[----:B------:R-:W-:Y:S01]  /*09e0*/  IMAD.MOV.U32 R0, RZ, RZ, 0x4 ;  /* 0x00000004ff007424 */ /* 0x000fe200078e00ff */
[----:B------:R-:W-:Y:S04]  /*09f0*/  BSSY.RECONVERGENT B6, `(.L_x_11) ;  /* 0x0000018000067945 */ /* 0x000fe80003800200 */
[----:B------:R-:W-:-:S04]  /*0a00*/  SHF.L.U32 R3, R0, R25, RZ ;  /* 0x0000001900037219 */ /* 0x000fc800000006ff */
[----:B------:R-:W-:-:S13]  /*0a10*/  LOP3.LUT P0, RZ, R3, R24, RZ, 0xc0, !PT ;  /* 0x0000001803ff7212 */ /* 0x000fda000780c0ff */
        /* <DEDUP_REMOVED lines=21> */
.L_x_12:
[----:B------:R-:W-:Y:S05]  /*0b70*/  BSYNC.RECONVERGENT B6 ;  /* 0x0000000000067941 */ /* 0x000fea0003800200 */
.L_x_11:
        /* <DEDUP_REMOVED lines=25> */
.L_x_14:
[----:B------:R-:W-:Y:S05]  /*0d10*/  BSYNC.RECONVERGENT B6 ;  /* 0x0000000000067941 */ /* 0x000fea0003800200 */
.L_x_13:
        /* <DEDUP_REMOVED lines=25> */
.L_x_16:
[----:B------:R-:W-:Y:S05]  /*0eb0*/  BSYNC.RECONVERGENT B6 ;  /* 0x0000000000067941 */ /* 0x000fea0003800200 */
.L_x_15:
        /* <DEDUP_REMOVED lines=25> */
.L_x_18:
[----:B------:R-:W-:Y:S05]  /*1050*/  BSYNC.RECONVERGENT B6 ;  /* 0x0000000000067941 */ /* 0x000fea0003800200 */
.L_x_17:
        /* <DEDUP_REMOVED lines=25> */
.L_x_20:
[----:B------:R-:W-:Y:S05]  /*11f0*/  BSYNC.RECONVERGENT B6 ;  /* 0x0000000000067941 */ /* 0x000fea0003800200 */
.L_x_19:
        /* <DEDUP_REMOVED lines=25> */
.L_x_22:
[----:B------:R-:W-:Y:S05]  /*1390*/  BSYNC.RECONVERGENT B6 ;  /* 0x0000000000067941 */ /* 0x000fea0003800200 */
.L_x_21:
[----:B------:R-:W-:-:S05]  /*13a0*/  VIADD R25, R25, 0x8 ;  /* 0x0000000819197836 */ /* 0x000fca0000000000 */
[----:B------:R-:W-:-:S13]  /*13b0*/  ISETP.NE.AND P0, PT, R25, R27, PT ;  /* 0x0000001b1900720c */ /* 0x000fda0003f05270 */
[----:B------:R-:W-:Y:S05]  /*13c0*/  @P0 BRA `(.L_x_23) ;  /* 0xfffffff000940947 */ /* 0x000fea000383ffff */
.L_x_6:
[----:B------:R-:W-:Y:S05]  /*13d0*/  BSYNC.RECONVERGENT B7 ;  /* 0x0000000000077941 */ /* 0x000fea0003800200 */
.L_x_5:
[----:B------:R-:W-:-:S04]  /*13e0*/  LOP3.LUT R0, R23, 0x7, RZ, 0xc0, !PT ;  /* 0x0000000717007812 */ /* 0x000fc800078ec0ff */
[----:B------:R-:W-:-:S13]  /*13f0*/  ISETP.NE.AND P0, PT, R0, RZ, PT ;  /* 0x000000ff0000720c */ /* 0x000fda0003f05270 */
[----:B------:R-:W-:Y:S05]  /*1400*/  @!P0 BRA `(.L_x_4) ;  /* 0x0000000c00608947 */ /* 0x000fea0003800000 */
[----:B------:R-:W-:Y:S01]  /*1410*/  ISETP.GE.U32.AND P0, PT, R0, 0x4, PT ;  /* 0x000000040000780c */ /* 0x000fe20003f06070 */
[----:B------:R-:W-:Y:S01]  /*1420*/  BSSY.RECONVERGENT B7, `(.L_x_24) ;  /* 0x0000074000077945 */ /* 0x000fe20003800200 */
[----:B------:R-:W-:-:S11]  /*1430*/  LOP3.LUT R22, R23, 0x3, RZ, 0xc0, !PT ;  /* 0x0000000317167812 */ /* 0x000fd600078ec0ff */
[----:B------:R-:W-:Y:S05]  /*1440*/  @!P0 BRA `(.L_x_25) ;  /* 0x0000000400c48947 */ /* 0x000fea0003800000 */
        /* <DEDUP_REMOVED lines=29> */
.L_x_27:
[----:B------:R-:W-:Y:S05]  /*1620*/  BSYNC.RECONVERGENT B6 ;  /* 0x0000000000067941 */ /* 0x000fea0003800200 */
.L_x_26:
[----:B------:R-:W-:Y:S01]  /*1630*/  IMAD.MOV.U32 R0, RZ, RZ, 0x2 ;  /* 0x00000002ff007424 */ /* 0x000fe200078e00ff */
[-C--:B------:R-:W-:Y:S01]  /*1640*/  IADD3 R5, P0, PT, R2, R27.reuse, RZ ;  /* 0x0000001b02057210 */ /* 0x080fe20007f1e0ff */
[----:B------:R-:W-:Y:S03]  /*1650*/  BSSY.RECONVERGENT B6, `(.L_x_28) ;  /* 0x000001b000067945 */ /* 0x000fe60003800200 */
[----:B------:R-:W-:Y:S02]  /*1660*/  SHF.L.U32 R3, R0, R27, RZ ;  /* 0x0000001b00037219 */ /* 0x000fe400000006ff */
[----:B------:R-:W-:Y:S02]  /*1670*/  LEA.HI.X.SX32 R0, R2, RZ, 0x1, P0 ;  /* 0x000000ff02007211 */ /* 0x000fe400000f0eff */
[----:B------:R-:W-:Y:S02]  /*1680*/  LOP3.LUT P0, RZ, R3, R24, RZ, 0xc0, !PT ;  /* 0x0000001803ff7212 */ /* 0x000fe4000780c0ff */
[----:B------:R-:W-:-:S04]  /*1690*/  LEA R36, P1, R5, R46, 0x2 ;  /* 0x0000002e05247211 */ /* 0x000fc800078210ff */
[----:B------:R-:W-:-:S07]  /*16a0*/  LEA.HI.X R37, R5, R47, R0, 0x2, P1 ;  /* 0x0000002f05257211 */ /* 0x000fce00008f1400 */
        /* <DEDUP_REMOVED lines=21> */
.L_x_29:
[----:B------:R-:W-:Y:S05]  /*1800*/  BSYNC.RECONVERGENT B6 ;  /* 0x0000000000067941 */ /* 0x000fea0003800200 */
.L_x_28:
        /* <DEDUP_REMOVED lines=25> */
.L_x_31:
[----:B------:R-:W-:Y:S05]  /*19a0*/  BSYNC.RECONVERGENT B6 ;  /* 0x0000000000067941 */ /* 0x000fea0003800200 */
.L_x_30:
        /* <DEDUP_REMOVED lines=25> */
.L_x_33:
[----:B------:R-:W-:Y:S05]  /*1b40*/  BSYNC.RECONVERGENT B6 ;  /* 0x0000000000067941 */ /* 0x000fea0003800200 */
.L_x_32:
[----:B------:R-:W-:-:S07]  /*1b50*/  VIADD R27, R27, 0x4 ;  /* 0x000000041b1b7836 */ /* 0x000fce0000000000 */
.L_x_25:
[----:B------:R-:W-:Y:S05]  /*1b60*/  BSYNC.RECONVERGENT B7 ;  /* 0x0000000000077941 */ /* 0x000fea0003800200 */
.L_x_24:
[----:B------:R-:W-:-:S13]  /*1b70*/  ISETP.NE.AND P0, PT, R22, RZ, PT ;  /* 0x000000ff1600720c */ /* 0x000fda0003f05270 */
[----:B------:R-:W-:Y:S05]  /*1b80*/  @!P0 BRA `(.L_x_4) ;  /* 0x0000000400808947 */ /* 0x000fea0003800000 */
[----:B------:R-:W-:Y:S01]  /*1b90*/  ISETP.NE.AND P0, PT, R22, 0x1, PT ;  /* 0x000000011600780c */ /* 0x000fe20003f05270 */
[----:B------:R-:W-:-:S12]  /*1ba0*/  BSSY.RECONVERGENT B7, `(.L_x_34) ;  /* 0x000003f000077945 */ /* 0x000fd80003800200 */
        /* <DEDUP_REMOVED lines=30> */
.L_x_37:
[----:B------:R-:W-:Y:S05]  /*1d90*/  BSYNC.RECONVERGENT B6 ;  /* 0x0000000000067941 */ /* 0x000fea0003800200 */
.L_x_36:
[----:B------:R-:W-:Y:S01]  /*1da0*/  IMAD.MOV.U32 R0, RZ, RZ, 0x2 ;  /* 0x00000002ff007424 */ /* 0x000fe200078e00ff */
[----:B------:R-:W-:Y:S04]  /*1db0*/  BSSY.RECONVERGENT B6, `(.L_x_38) ;  /* 0x000001c000067945 */ /* 0x000fe80003800200 */
[----:B------:R-:W-:-:S04]  /*1dc0*/  SHF.L.U32 R3, R0, R27, RZ ;  /* 0x0000001b00037219 */ /* 0x000fc800000006ff */
[----:B------:R-:W-:-:S13]  /*1dd0*/  LOP3.LUT P0, RZ, R3, R24, RZ, 0xc0, !PT ;  /* 0x0000001803ff7212 */ /* 0x000fda000780c0ff */
[----:B------:R-:W-:Y:S05]  /*1de0*/  @P0 BRA `(.L_x_39) ;  /* 0x0000000000600947 */ /* 0x000fea0003800000 */
[----:B------:R-:W-:Y:S02]  /*1df0*/  IADD3 R5, P0, PT, R2, R27, RZ ;  /* 0x0000001b02057210 */ /* 0x000fe40007f1e0ff */
[----:B------:R-:W-:Y:S02]  /*1e00*/  R2UR UR4, R52 ;  /* 0x00000000340472ca */ /* 0x000fe400000e0000 */
[----:B------:R-:W-:Y:S02]  /*1e10*/  R2UR UR5, R53 ;  /* 0x00000000350572ca */ /* 0x000fe400000e0000 */
[----:B------:R-:W-:Y:S02]  /*1e20*/  LEA.HI.X.SX32 R0, R2, RZ, 0x1, P0 ;  /* 0x000000ff02007211 */ /* 0x000fe400000f0eff */
[----:B------:R-:W-:-:S04]  /*1e30*/  LEA R12, P0, R5, R46, 0x2 ;  /* 0x0000002e050c7211 */ /* 0x000fc800078010ff */
[----:B------:R-:W-:-:S05]  /*1e40*/  LEA.HI.X R13, R5, R47, R0, 0x2, P0 ;  /* 0x0000002f050d7211 */ /* 0x000fca00000f1400 */
        /* <DEDUP_REMOVED lines=18> */
.L_x_39:
[----:B------:R-:W-:Y:S05]  /*1f70*/  BSYNC.RECONVERGENT B6 ;  /* 0x0000000000067941 */ /* 0x000fea0003800200 */
.L_x_38:
[----:B------:R-:W-:-:S07]  /*1f80*/  VIADD R27, R27, 0x2 ;  /* 0x000000021b1b7836 */ /* 0x000fce0000000000 */
.L_x_35:
[----:B------:R-:W-:Y:S05]  /*1f90*/  BSYNC.RECONVERGENT B7 ;  /* 0x0000000000077941 */ /* 0x000fea0003800200 */
.L_x_34:
[----:B------:R-:W-:-:S04]  /*1fa0*/  LOP3.LUT R0, R23, 0x1, RZ, 0xc0, !PT ;  /* 0x0000000117007812 */ /* 0x000fc800078ec0ff */
[----:B------:R-:W-:-:S13]  /*1fb0*/  ISETP.NE.U32.AND P0, PT, R0, 0x1, PT ;  /* 0x000000010000780c */ /* 0x000fda0003f05070 */
[----:B------:R-:W-:Y:S05]  /*1fc0*/  @P0 BRA `(.L_x_4) ;  /* 0x0000000000700947 */ /* 0x000fea0003800000 */
[----:B------:R-:W-:-:S05]  /*1fd0*/  IMAD.MOV.U32 R0, RZ, RZ, 0x1 ;  /* 0x00000001ff007424 */ /* 0x000fca00078e00ff */
        /* <DEDUP_REMOVED lines=27> */
.L_x_4:
[----:B------:R-:W-:Y:S05]  /*2190*/  BSYNC.RECONVERGENT B8 ;  /* 0x0000000000087941 */ /* 0x000fea0003800200 */
.L_x_3:
[----:B------:R-:W-:Y:S02]  /*21a0*/  R2UR UR4, R52 ;  /* 0x00000000340472ca */ /* 0x000fe400000e0000 */
[----:B------:R-:W-:-:S13]  /*21b0*/  R2UR UR5, R53 ;  /* 0x00000000350572ca */ /* 0x000fda00000e0000 */
[----:B------:R0:W-:Y:S02]  /*21c0*/  STG.E.64 desc[UR4][R38.64], R16 ;  /* 0x0000001026007986 */ /* 0x0001e4000c101b04 */
.L_x_2:
[----:B------:R-:W-:Y:S05]  /*21d0*/  BSYNC.RECONVERGENT B9 ;  /* 0x0000000000097941 */ /* 0x000fea0003800200 */
.L_x_0:
[----:B------:R-:W2:Y:S01]  /*21e0*/  LDL R20, [R1+0x14] ;  /* 0x0000140001147983 */ /* 0x000ea20000100800 */
[----:B------:R1:W-:Y:S05]  /*21f0*/  BMOV.32 B6, R26 ;  /* 0x0000001a06007356 */ /* 0x0003ea0000000000 */
[----:B------:R-:W2:Y:S01]  /*2200*/  LDL R21, [R1+0x18] ;  /* 0x0000180001157983 */ /* 0x000ea20000100800 */
[----:B------:R3:W-:Y:S05]  /*2210*/  BMOV.32 B7, R28 ;  /* 0x0000001c07007356 */ /* 0x0007ea0000000000 */
[----:B------:R4:W-:Y:S05]  /*2220*/  BMOV.32 B8, R29 ;  /* 0x0000001d08007356 */ /* 0x0009ea0000000000 */
[----:B------:R5:W-:Y:S05]  /*2230*/  BMOV.32 B9, R30 ;  /* 0x0000001e09007356 */ /* 0x000bea0000000000 */
[----:B------:R-:W-:Y:S01]  /*2240*/  IMAD.MOV.U32 R4, RZ, RZ, R16 ;  /* 0x000000ffff047224 */ /* 0x000fe200078e0010 */
[----:B------:R-:W2:Y:S01]  /*2250*/  LDL R2, [R1] ;  /* 0x0000000001027983 */ /* 0x000ea20000100800 */
[----:B------:R-:W-:-:S03]  /*2260*/  IMAD.MOV.U32 R5, RZ, RZ, R17 ;  /* 0x000000ffff057224 */ /* 0x000fc600078e0011 */
[----:B0-----:R-:W2:Y:S04]  /*2270*/  LDL R16, [R1+0x4] ;  /* 0x0000040001107983 */ /* 0x001ea80000100800 */
[----:B------:R-:W2:Y:S04]  /*2280*/  LDL R17, [R1+0x8] ;  /* 0x0000080001117983 */ /* 0x000ea80000100800 */
[----:B------:R-:W2:Y:S04]  /*2290*/  LDL R18, [R1+0xc] ;  /* 0x00000c0001127983 */ /* 0x000ea80000100800 */
[----:B------:R-:W2:Y:S04]  /*22a0*/  LDL R19, [R1+0x10] ;  /* 0x0000100001137983 */ /* 0x000ea80000100800 */
[----:B------:R-:W2:Y:S04]  /*22b0*/  LDL R22, [R1+0x1c] ;  /* 0x00001c0001167983 */ /* 0x000ea80000100800 */
[----:B------:R-:W2:Y:S04]  /*22c0*/  LDL R23, [R1+0x20] ;  /* 0x0000200001177983 */ /* 0x000ea80000100800 */
[----:B------:R-:W2:Y:S04]  /*22d0*/  LDL R24, [R1+0x24] ;  /* 0x0000240001187983 */ /* 0x000ea80000100800 */
[----:B------:R-:W2:Y:S04]  /*22e0*/  LDL R25, [R1+0x28] ;  /* 0x0000280001197983 */ /* 0x000ea80000100800 */
[----:B-1----:R-:W2:Y:S04]  /*22f0*/  LDL R26, [R1+0x2c] ;  /* 0x00002c00011a7983 */ /* 0x002ea80000100800 */
[----:B------:R-:W2:Y:S04]  /*2300*/  LDL R27, [R1+0x30] ;  /* 0x00003000011b7983 */ /* 0x000ea80000100800 */
[----:B---3--:R-:W2:Y:S04]  /*2310*/  LDL R28, [R1+0x34] ;  /* 0x00003400011c7983 */ /* 0x008ea80000100800 */
[----:B----4-:R-:W2:Y:S04]  /*2320*/  LDL R29, [R1+0x38] ;  /* 0x00003800011d7983 */ /* 0x010ea80000100800 */
[----:B-----5:R-:W2:Y:S04]  /*2330*/  LDL R30, [R1+0x3c] ;  /* 0x00003c00011e7983 */ /* 0x020ea80000100800 */
[----:B------:R-:W2:Y:S04]  /*2340*/  LDL R36, [R1+0x40] ;  /* 0x0000400001247983 */ /* 0x000ea80000100800 */
        /* <DEDUP_REMOVED lines=8> */
[----:B------:R0:W2:Y:S02]  /*23d0*/  LDL R53, [R1+0x64] ;  /* 0x0000640001357983 */ /* 0x0000a40000100800 */
[----:B0-----:R-:W-:Y:S01]  /*23e0*/  VIADD R1, R1, 0x68 ;  /* 0x0000006801017836 */ /* 0x001fe20000000000 */
[----:B--2---:R-:W-:Y:S06]  /*23f0*/  RET.REL.NODEC R20 `(_Z11tspLauncherPiPxiS0_) ;  /* 0xffffffdc14007950 */ /* 0x004fec0003c3ffff */
.L_x_40:
[----:B------:R-:W-:-:S00]  /*2400*/  BRA `(.L_x_40) ;  /* 0xfffffffc00fc7947 */ /* 0x000fc0000383ffff */
[----:B------:R-:W-:-:S00]  /*2410*/  NOP ;  /* 0x0000000000007918 */ /* 0x000fc00000000000 */
        /* <DEDUP_REMOVED lines=14> */
.L_x_42:


//--------------------- .text._Z6initDPPxi        --------------------------
	.section	.text._Z6initDPPxi,"ax",@progbits
	.align	128
        .global         _Z6initDPPxi
        .type           _Z6initDPPxi,@function
        .size           _Z6initDPPxi,(.L_x_44 - _Z6initDPPxi)
        .other          _Z6initDPPxi,@"STO_CUDA_ENTRY STV_DEFAULT"
_Z6initDPPxi:
.text._Z6initDPPxi:
[----:B------:R-:W-:Y:S01]  /*0000*/  LDC R1, c[0x0][0x37c] ;  /* 0x0000df00ff017b82 */ /* 0x000fe20000000800 */
[----:B------:R-:W0:Y:S07]  /*0010*/  S2R R0, SR_TID.X ;  /* 0x0000000000007919 */ /* 0x000e2e0000002100 */
[----:B------:R-:W0:Y:S01]  /*0020*/  S2UR UR4, SR_CTAID.X ;  /* 0x00000000000479c3 */ /* 0x000e220000002500 */
[----:B------:R-:W1:Y:S07]  /*0030*/  LDCU UR5, c[0x0][0x388] ;  /* 0x00007100ff0577ac */ /* 0x000e6e0008000800 */
[----:B------:R-:W0:Y:S02]  /*0040*/  LDC R7, c[0x0][0x360] ;  /* 0x0000d800ff077b82 */ /* 0x000e240000000800 */
[----:B0-----:R-:W-:-:S05]  /*0050*/  IMAD R7, R7, UR4, R0 ;  /* 0x0000000407077c24 */ /* 0x001fca000f8e0200 */
[----:B-1----:R-:W-:-:S13]  /*0060*/  ISETP.GE.AND P0, PT, R7, UR5, PT ;  /* 0x0000000507007c0c */ /* 0x002fda000bf06270 */
[----:B------:R-:W-:Y:S05]  /*0070*/  @P0 EXIT ;  /* 0x000000000000094d */ /* 0x000fea0003800000 */
[----:B------:R-:W0:Y:S01]  /*0080*/  LDC.64 R2, c[0x0][0x380] ;  /* 0x0000e000ff027b82 */ /* 0x000e220000000a00 */
[----:B------:R-:W1:Y:S01]  /*0090*/  LDCU.64 UR4, c[0x0][0x358] ;  /* 0x00006b00ff0477ac */ /* 0x000e620008000a00 */
[----:B------:R-:W-:Y:S02]  /*00a0*/  MOV R4, 0xffffffff ;  /* 0xffffffff00047802 */ /* 0x000fe40000000f00 */
[----:B------:R-:W-:Y:S01]  /*00b0*/  MOV R5, 0xffffffff ;  /* 0xffffffff00057802 */ /* 0x000fe20000000f00 */
[----:B0-----:R-:W-:-:S05]  /*00c0*/  IMAD.WIDE R2, R7, 0x8, R2 ;  /* 0x0000000807027825 */ /* 0x001fca00078e0202 */
[----:B-1----:R-:W-:Y:S01]  /*00d0*/  STG.E.64 desc[UR4][R2.64], R4 ;  /* 0x0000000402007986 */ /* 0x002fe2000c101b04 */
[----:B------:R-:W-:Y:S05]  /*00e0*/  EXIT ;  /* 0x000000000000794d */ /* 0x000fea0003800000 */
.L_x_41:
        /* <DEDUP_REMOVED lines=9> */
.L_x_44:


//--------------------- .nv.shared.reserved.0     --------------------------
	.section	.nv.shared.reserved.0,"aw",@nobits
	.weak		__nv_reservedSMEM_offset_0_alias
	.size		__nv_reservedSMEM_offset_0_alias, 0, 64
	.other		__nv_reservedSMEM_offset_0_alias,@"STO_CUDA_RESERVED_SHARED STV_DEFAULT"
__nv_reservedSMEM_offset_0_alias:
	.zero		0
	.zero		64


//--------------------- .nv.constant0._Z11tspLauncherPiPxiS0_ --------------------------
	.section	.nv.constant0._Z11tspLauncherPiPxiS0_,"a",@progbits
	.sectionflags	@""
	.align	4
.nv.constant0._Z11tspLauncherPiPxiS0_:
	.zero		928


//--------------------- .nv.constant0._Z6initDPPxi --------------------------
	.section	.nv.constant0._Z6initDPPxi,"a",@progbits
	.sectionflags	@""
	.align	4
.nv.constant0._Z6initDPPxi:
	.zero		908


//--------------------- SYMBOLS --------------------------

	.type		.nv.reservedSmem.offset0,@object
	.size		.nv.reservedSmem.offset0,0x4
